//
// Generated by NVIDIA NVVM Compiler
//
// Compiler Build ID: CL-36424714
// Cuda compilation tools, release 13.0, V13.0.88
// Based on NVVM 20.0.0
//

.version 9.0
.target sm_100
.address_size 64

	// .globl	_Z16updatePotentialsPiPhS_S_PfS1_S1_S1_

.visible .entry _Z16updatePotentialsPiPhS_S_PfS1_S1_S1_(
	.param .u64 .ptr .align 1 _Z16updatePotentialsPiPhS_S_PfS1_S1_S1__param_0,
	.param .u64 .ptr .align 1 _Z16updatePotentialsPiPhS_S_PfS1_S1_S1__param_1,
	.param .u64 .ptr .align 1 _Z16updatePotentialsPiPhS_S_PfS1_S1_S1__param_2,
	.param .u64 .ptr .align 1 _Z16updatePotentialsPiPhS_S_PfS1_S1_S1__param_3,
	.param .u64 .ptr .align 1 _Z16updatePotentialsPiPhS_S_PfS1_S1_S1__param_4,
	.param .u64 .ptr .align 1 _Z16updatePotentialsPiPhS_S_PfS1_S1_S1__param_5,
	.param .u64 .ptr .align 1 _Z16updatePotentialsPiPhS_S_PfS1_S1_S1__param_6,
	.param .u64 .ptr .align 1 _Z16updatePotentialsPiPhS_S_PfS1_S1_S1__param_7
)
{
	.reg .pred 	%p<16>;
	.reg .b16 	%rs<10>;
	.reg .b32 	%r<49>;
	.reg .b32 	%f<31>;
	.reg .b64 	%rd<65>;

	ld.param.u64 	%rd26, [_Z16updatePotentialsPiPhS_S_PfS1_S1_S1__param_0];
	ld.param.u64 	%rd27, [_Z16updatePotentialsPiPhS_S_PfS1_S1_S1__param_1];
	ld.param.u64 	%rd28, [_Z16updatePotentialsPiPhS_S_PfS1_S1_S1__param_2];
	ld.param.u64 	%rd29, [_Z16updatePotentialsPiPhS_S_PfS1_S1_S1__param_3];
	ld.param.u64 	%rd30, [_Z16updatePotentialsPiPhS_S_PfS1_S1_S1__param_4];
	ld.param.u64 	%rd31, [_Z16updatePotentialsPiPhS_S_PfS1_S1_S1__param_5];
	cvta.to.global.u64 	%rd1, %rd30;
	cvta.to.global.u64 	%rd2, %rd29;
	cvta.to.global.u64 	%rd3, %rd28;
	cvta.to.global.u64 	%rd4, %rd27;
	cvta.to.global.u64 	%rd32, %rd31;
	cvta.to.global.u64 	%rd33, %rd26;
	mov.u32 	%r1, %ctaid.x;
	mov.u32 	%r2, %tid.x;
	mul.lo.s32 	%r3, %r1, 100;
	add.s32 	%r4, %r3, %r2;
	mul.wide.u32 	%rd34, %r4, 4;
	add.s64 	%rd35, %rd33, %rd34;
	ld.global.u32 	%r5, [%rd35];
	setp.lt.s32 	%p1, %r5, 1;
	add.s64 	%rd5, %rd32, %rd34;
	@%p1 bra 	$L__BB0_17;
	mul.lo.s32 	%r6, %r1, 800;
	shl.b32 	%r7, %r2, 3;
	and.b32  	%r8, %r5, 3;
	setp.lt.u32 	%p2, %r5, 4;
	mov.b32 	%r46, 0;
	@%p2 bra 	$L__BB0_12;
	and.b32  	%r46, %r5, 2147483644;
	neg.s32 	%r45, %r46;
	add.s32 	%r44, %r6, %r7;
$L__BB0_3:
	mul.wide.u32 	%rd36, %r44, 4;
	add.s64 	%rd6, %rd3, %rd36;
	ld.global.u32 	%r23, [%rd6];
	add.s64 	%rd7, %rd2, %rd36;
	ld.global.u32 	%r24, [%rd7];
	mad.lo.s32 	%r25, %r23, 100, %r24;
	cvt.s64.s32 	%rd37, %r25;
	add.s64 	%rd38, %rd4, %rd37;
	ld.global.u8 	%rs1, [%rd38];
	setp.eq.s16 	%p3, %rs1, 0;
	@%p3 bra 	$L__BB0_5;
	add.s64 	%rd40, %rd1, %rd36;
	ld.global.f32 	%f1, [%rd40];
	ld.global.f32 	%f2, [%rd5];
	add.f32 	%f3, %f1, %f2;
	st.global.f32 	[%rd5], %f3;
$L__BB0_5:
	ld.global.u32 	%r26, [%rd6+4];
	ld.global.u32 	%r27, [%rd7+4];
	mad.lo.s32 	%r28, %r26, 100, %r27;
	cvt.s64.s32 	%rd41, %r28;
	add.s64 	%rd42, %rd4, %rd41;
	ld.global.u8 	%rs2, [%rd42];
	setp.eq.s16 	%p4, %rs2, 0;
	add.s64 	%rd8, %rd1, %rd36;
	@%p4 bra 	$L__BB0_7;
	ld.global.f32 	%f4, [%rd8+4];
	ld.global.f32 	%f5, [%rd5];
	add.f32 	%f6, %f4, %f5;
	st.global.f32 	[%rd5], %f6;
$L__BB0_7:
	ld.global.u32 	%r29, [%rd6+8];
	ld.global.u32 	%r30, [%rd7+8];
	mad.lo.s32 	%r31, %r29, 100, %r30;
	cvt.s64.s32 	%rd44, %r31;
	add.s64 	%rd45, %rd4, %rd44;
	ld.global.u8 	%rs3, [%rd45];
	setp.eq.s16 	%p5, %rs3, 0;
	@%p5 bra 	$L__BB0_9;
	ld.global.f32 	%f7, [%rd8+8];
	ld.global.f32 	%f8, [%rd5];
	add.f32 	%f9, %f7, %f8;
	st.global.f32 	[%rd5], %f9;
$L__BB0_9:
	ld.global.u32 	%r32, [%rd6+12];
	ld.global.u32 	%r33, [%rd7+12];
	mad.lo.s32 	%r34, %r32, 100, %r33;
	cvt.s64.s32 	%rd46, %r34;
	add.s64 	%rd47, %rd4, %rd46;
	ld.global.u8 	%rs4, [%rd47];
	setp.eq.s16 	%p6, %rs4, 0;
	@%p6 bra 	$L__BB0_11;
	ld.global.f32 	%f10, [%rd8+12];
	ld.global.f32 	%f11, [%rd5];
	add.f32 	%f12, %f10, %f11;
	st.global.f32 	[%rd5], %f12;
$L__BB0_11:
	add.s32 	%r45, %r45, 4;
	add.s32 	%r44, %r44, 4;
	setp.ne.s32 	%p7, %r45, 0;
	@%p7 bra 	$L__BB0_3;
$L__BB0_12:
	setp.eq.s32 	%p8, %r8, 0;
	@%p8 bra 	$L__BB0_17;
	mad.lo.s32 	%r35, %r1, 800, %r46;
	add.s32 	%r37, %r35, %r7;
	mul.wide.u32 	%rd48, %r37, 4;
	add.s64 	%rd62, %rd1, %rd48;
	add.s64 	%rd61, %rd2, %rd48;
	add.s64 	%rd60, %rd3, %rd48;
	neg.s32 	%r47, %r8;
$L__BB0_14:
	.pragma "nounroll";
	ld.global.u32 	%r38, [%rd60];
	ld.global.u32 	%r39, [%rd61];
	mad.lo.s32 	%r40, %r38, 100, %r39;
	cvt.s64.s32 	%rd49, %r40;
	add.s64 	%rd50, %rd4, %rd49;
	ld.global.u8 	%rs5, [%rd50];
	setp.eq.s16 	%p9, %rs5, 0;
	@%p9 bra 	$L__BB0_16;
	ld.global.f32 	%f13, [%rd62];
	ld.global.f32 	%f14, [%rd5];
	add.f32 	%f15, %f13, %f14;
	st.global.f32 	[%rd5], %f15;
$L__BB0_16:
	add.s64 	%rd62, %rd62, 4;
	add.s64 	%rd61, %rd61, 4;
	add.s64 	%rd60, %rd60, 4;
	add.s32 	%r47, %r47, 1;
	setp.ne.s32 	%p10, %r47, 0;
	@%p10 bra 	$L__BB0_14;
$L__BB0_17:
	ld.param.u64 	%rd58, [_Z16updatePotentialsPiPhS_S_PfS1_S1_S1__param_6];
	mul.lo.s32 	%r42, %r2, 100;
	mad.lo.s32 	%r43, %r1, 10000, %r42;
	cvt.u64.u32 	%rd51, %r3;
	add.s64 	%rd64, %rd4, %rd51;
	mul.wide.u32 	%rd52, %r43, 4;
	cvta.to.global.u64 	%rd53, %rd58;
	add.s64 	%rd54, %rd52, %rd53;
	add.s64 	%rd63, %rd54, 8;
	mov.b32 	%r48, 0;
$L__BB0_18:
	ld.global.u8 	%rs6, [%rd64];
	setp.eq.s16 	%p11, %rs6, 0;
	@%p11 bra 	$L__BB0_20;
	ld.global.f32 	%f16, [%rd63+-8];
	ld.global.f32 	%f17, [%rd5];
	add.f32 	%f18, %f16, %f17;
	st.global.f32 	[%rd5], %f18;
$L__BB0_20:
	ld.global.u8 	%rs7, [%rd64+1];
	setp.eq.s16 	%p12, %rs7, 0;
	@%p12 bra 	$L__BB0_22;
	ld.global.f32 	%f19, [%rd63+-4];
	ld.global.f32 	%f20, [%rd5];
	add.f32 	%f21, %f19, %f20;
	st.global.f32 	[%rd5], %f21;
$L__BB0_22:
	ld.global.u8 	%rs8, [%rd64+2];
	setp.eq.s16 	%p13, %rs8, 0;
	@%p13 bra 	$L__BB0_24;
	ld.global.f32 	%f22, [%rd63];
	ld.global.f32 	%f23, [%rd5];
	add.f32 	%f24, %f22, %f23;
	st.global.f32 	[%rd5], %f24;
$L__BB0_24:
	ld.global.u8 	%rs9, [%rd64+3];
	setp.eq.s16 	%p14, %rs9, 0;
	@%p14 bra 	$L__BB0_26;
	ld.global.f32 	%f25, [%rd63+4];
	ld.global.f32 	%f26, [%rd5];
	add.f32 	%f27, %f25, %f26;
	st.global.f32 	[%rd5], %f27;
$L__BB0_26:
	add.s64 	%rd64, %rd64, 4;
	add.s32 	%r48, %r48, 4;
	add.s64 	%rd63, %rd63, 16;
	setp.ne.s32 	%p15, %r48, 100;
	@%p15 bra 	$L__BB0_18;
	ld.param.u64 	%rd59, [_Z16updatePotentialsPiPhS_S_PfS1_S1_S1__param_7];
	cvta.to.global.u64 	%rd55, %rd59;
	add.s64 	%rd57, %rd55, %rd34;
	ld.global.f32 	%f28, [%rd57];
	ld.global.f32 	%f29, [%rd5];
	add.f32 	%f30, %f28, %f29;
	st.global.f32 	[%rd5], %f30;
	ret;

}
	// .globl	_Z12updateActivePfS_Ph
.visible .entry _Z12updateActivePfS_Ph(
	.param .u64 .ptr .align 1 _Z12updateActivePfS_Ph_param_0,
	.param .u64 .ptr .align 1 _Z12updateActivePfS_Ph_param_1,
	.param .u64 .ptr .align 1 _Z12updateActivePfS_Ph_param_2
)
{
	.reg .pred 	%p<2>;
	.reg .b16 	%rs<3>;
	.reg .b32 	%r<5>;
	.reg .b32 	%f<3>;
	.reg .b64 	%rd<14>;

	ld.param.u64 	%rd3, [_Z12updateActivePfS_Ph_param_0];
	ld.param.u64 	%rd4, [_Z12updateActivePfS_Ph_param_1];
	ld.param.u64 	%rd5, [_Z12updateActivePfS_Ph_param_2];
	cvta.to.global.u64 	%rd1, %rd5;
	cvta.to.global.u64 	%rd6, %rd4;
	cvta.to.global.u64 	%rd7, %rd3;
	mov.u32 	%r2, %ctaid.x;
	mov.u32 	%r3, %tid.x;
	mad.lo.s32 	%r1, %r2, 100, %r3;
	mul.wide.u32 	%rd8, %r1, 4;
	add.s64 	%rd2, %rd7, %rd8;
	ld.global.f32 	%f1, [%rd2];
	add.s64 	%rd9, %rd6, %rd8;
	ld.global.f32 	%f2, [%rd9];
	setp.ltu.f32 	%p1, %f1, %f2;
	@%p1 bra 	$L__BB1_2;
	cvt.u64.u32 	%rd10, %r1;
	mov.b32 	%r4, 0;
	st.global.u32 	[%rd2], %r4;
	add.s64 	%rd11, %rd1, %rd10;
	mov.b16 	%rs1, 1;
	st.global.u8 	[%rd11], %rs1;
	bra.uni 	$L__BB1_3;
$L__BB1_2:
	cvt.u64.u32 	%rd12, %r1;
	add.s64 	%rd13, %rd1, %rd12;
	mov.b16 	%rs2, 0;
	st.global.u8 	[%rd13], %rs2;
$L__BB1_3:
	ret;

}


// ===== COMPILED SASS (sm_100) =====

	.target	sm_100

	.elftype	@"ET_EXEC"


//--------------------- .note.nv.tkinfo           --------------------------
	.section	.note.nv.tkinfo,"",@"SHT_NOTE"
	.sectionflags	@"SHF_NOTE_NV_TKINFO"
	.tkinfo
        /*0018*/ 	.word	0x00000002
        /*0030*/ 	.string	""
        /*0030*/ 	.string	"ptxas"
        /*0030*/ 	.string	"Cuda compilation tools, release 13.0, V13.0.88"
        /*0030*/ 	.string	"Build cuda_13.0.r13.0/compiler.36424714_0"
        /*0030*/ 	.string	"-arch sm_100 -m 64 "



//--------------------- .note.nv.cuinfo           --------------------------
	.section	.note.nv.cuinfo,"",@"SHT_NOTE"
	.sectionflags	@"SHF_NOTE_NV_CUINFO"
        /*0018*/ 	.short	0x0002
        /*001a*/ 	.short	0x0064
        /*001c*/ 	.short	0x0082
	.zero		2


//--------------------- .nv.info                  --------------------------
	.section	.nv.info,"",@"SHT_CUDA_INFO"
	.align	4


	//----- nvinfo : EIATTR_REGCOUNT
	.align		4
        /*0000*/ 	.byte	0x04, 0x2f
        /*0002*/ 	.short	(.L_1 - .L_0)
	.align		4
.L_0:
        /*0004*/ 	.word	index@(_Z16updatePotentialsPiPhS_S_PfS1_S1_S1_)
        /*0008*/ 	.word	0x0000001c


	//----- nvinfo : EIATTR_FRAME_SIZE
	.align		4
.L_1:
        /*000c*/ 	.byte	0x04, 0x11
        /*000e*/ 	.short	(.L_3 - .L_2)
	.align		4
.L_2:
        /*0010*/ 	.word	index@(_Z16updatePotentialsPiPhS_S_PfS1_S1_S1_)
        /*0014*/ 	.word	0x00000000


	//----- nvinfo : EIATTR_REGCOUNT
	.align		4
.L_3:
        /*0018*/ 	.byte	0x04, 0x2f
        /*001a*/ 	.short	(.L_5 - .L_4)
	.align		4
.L_4:
        /*001c*/ 	.word	index@(_Z12updateActivePfS_Ph)
        /*0020*/ 	.word	0x0000000c


	//----- nvinfo : EIATTR_FRAME_SIZE
	.align		4
.L_5:
        /*0024*/ 	.byte	0x04, 0x11
        /*0026*/ 	.short	(.L_7 - .L_6)
	.align		4
.L_6:
        /*0028*/ 	.word	index@(_Z12updateActivePfS_Ph)
        /*002c*/ 	.word	0x00000000


	//----- nvinfo : EIATTR_MIN_STACK_SIZE
	.align		4
.L_7:
        /*0030*/ 	.byte	0x04, 0x12
        /*0032*/ 	.short	(.L_9 - .L_8)
	.align		4
.L_8:
        /*0034*/ 	.word	index@(_Z12updateActivePfS_Ph)
        /*0038*/ 	.word	0x00000000


	//----- nvinfo : EIATTR_MIN_STACK_SIZE
	.align		4
.L_9:
        /*003c*/ 	.byte	0x04, 0x12
        /*003e*/ 	.short	(.L_11 - .L_10)
	.align		4
.L_10:
        /*0040*/ 	.word	index@(_Z16updatePotentialsPiPhS_S_PfS1_S1_S1_)
        /*0044*/ 	.word	0x00000000
.L_11:


//--------------------- .nv.compat                --------------------------
	.section	.nv.compat,"",@"SHT_CUDA_COMPAT_INFO"
	.align	4
        /*0000*/ 	.byte	0x02, 0x09, 0x00, 0x00, 0x02, 0x02, 0x01, 0x00, 0x02, 0x05, 0x05, 0x00, 0x03, 0x07, 0x01, 0x01
        /*0010*/ 	.byte	0x02, 0x03, 0x00, 0x00, 0x02, 0x06, 0x01, 0x00, 0x04, 0x0b, 0x08, 0x00, 0x09, 0x00, 0x00, 0x00
        /*0020*/ 	.byte	0x00, 0x00, 0x00, 0x00


//--------------------- .nv.info._Z12updateActivePfS_Ph --------------------------
	.section	.nv.info._Z12updateActivePfS_Ph,"",@"SHT_CUDA_INFO"
	.sectionflags	@""
	.align	4


	//----- nvinfo : EIATTR_CUDA_API_VERSION
	.align		4
        /*0000*/ 	.byte	0x04, 0x37
        /*0002*/ 	.short	(.L_13 - .L_12)
.L_12:
        /*0004*/ 	.word	0x00000082


	//----- nvinfo : EIATTR_KPARAM_INFO
	.align		4
.L_13:
        /*0008*/ 	.byte	0x04, 0x17
        /*000a*/ 	.short	(.L_15 - .L_14)
.L_14:
        /*000c*/ 	.word	0x00000000
        /*0010*/ 	.short	0x0002
        /*0012*/ 	.short	0x0010
        /*0014*/ 	.byte	0x00, 0xf5, 0x21, 0x00


	//----- nvinfo : EIATTR_KPARAM_INFO
	.align		4
.L_15:
        /*0018*/ 	.byte	0x04, 0x17
        /*001a*/ 	.short	(.L_17 - .L_16)
.L_16:
        /*001c*/ 	.word	0x00000000
        /*0020*/ 	.short	0x0001
        /*0022*/ 	.short	0x0008
        /*0024*/ 	.byte	0x00, 0xf5, 0x21, 0x00


	//----- nvinfo : EIATTR_KPARAM_INFO
	.align		4
.L_17:
        /*0028*/ 	.byte	0x04, 0x17
        /*002a*/ 	.short	(.L_19 - .L_18)
.L_18:
        /*002c*/ 	.word	0x00000000
        /*0030*/ 	.short	0x0000
        /*0032*/ 	.short	0x0000
        /*0034*/ 	.byte	0x00, 0xf5, 0x21, 0x00


	//----- nvinfo : EIATTR_SPARSE_MMA_MASK
	.align		4
.L_19:
        /*0038*/ 	.byte	0x03, 0x50
        /*003a*/ 	.short	0x0000


	//----- nvinfo : EIATTR_MAXREG_COUNT
	.align		4
        /*003c*/ 	.byte	0x03, 0x1b
        /*003e*/ 	.short	0x00ff


	//----- nvinfo : EIATTR_MERCURY_ISA_VERSION
	.align		4
        /*0040*/ 	.byte	0x03, 0x5f
        /*0042*/ 	.short	0x0101


	//----- nvinfo : EIATTR_VRC_CTA_INIT_COUNT
	.align		4
        /*0044*/ 	.byte	0x02, 0x4a
	.zero		1
	.zero		1


	//----- nvinfo : EIATTR_EXIT_INSTR_OFFSETS
	.align		4
        /*0048*/ 	.byte	0x04, 0x1c
        /*004a*/ 	.short	(.L_21 - .L_20)


	//   ....[0]....
.L_20:
        /*004c*/ 	.word	0x00000120


	//   ....[1]....
        /*0050*/ 	.word	0x00000170


	//----- nvinfo : EIATTR_CBANK_PARAM_SIZE
	.align		4
.L_21:
        /*0054*/ 	.byte	0x03, 0x19
        /*0056*/ 	.short	0x0018


	//----- nvinfo : EIATTR_PARAM_CBANK
	.align		4
        /*0058*/ 	.byte	0x04, 0x0a
        /*005a*/ 	.short	(.L_23 - .L_22)
	.align		4
.L_22:
        /*005c*/ 	.word	index@(.nv.constant0._Z12updateActivePfS_Ph)
        /*0060*/ 	.short	0x0380
        /*0062*/ 	.short	0x0018


	//----- nvinfo : EIATTR_SW_WAR
	.align		4
.L_23:
        /*0064*/ 	.byte	0x04, 0x36
        /*0066*/ 	.short	(.L_25 - .L_24)
.L_24:
        /*0068*/ 	.word	0x00000008
.L_25:


//--------------------- .nv.info._Z16updatePotentialsPiPhS_S_PfS1_S1_S1_ --------------------------
	.section	.nv.info._Z16updatePotentialsPiPhS_S_PfS1_S1_S1_,"",@"SHT_CUDA_INFO"
	.sectionflags	@""
	.align	4


	//----- nvinfo : EIATTR_CUDA_API_VERSION
	.align		4
        /*0000*/ 	.byte	0x04, 0x37
        /*0002*/ 	.short	(.L_27 - .L_26)
.L_26:
        /*0004*/ 	.word	0x00000082


	//----- nvinfo : EIATTR_KPARAM_INFO
	.align		4
.L_27:
        /*0008*/ 	.byte	0x04, 0x17
        /*000a*/ 	.short	(.L_29 - .L_28)
.L_28:
        /*000c*/ 	.word	0x00000000
        /*0010*/ 	.short	0x0007
        /*0012*/ 	.short	0x0038
        /*0014*/ 	.byte	0x00, 0xf5, 0x21, 0x00


	//----- nvinfo : EIATTR_KPARAM_INFO
	.align		4
.L_29:
        /*0018*/ 	.byte	0x04, 0x17
        /*001a*/ 	.short	(.L_31 - .L_30)
.L_30:
        /*001c*/ 	.word	0x00000000
        /*0020*/ 	.short	0x0006
        /*0022*/ 	.short	0x0030
        /*0024*/ 	.byte	0x00, 0xf5, 0x21, 0x00


	//----- nvinfo : EIATTR_KPARAM_INFO
	.align		4
.L_31:
        /*0028*/ 	.byte	0x04, 0x17
        /*002a*/ 	.short	(.L_33 - .L_32)
.L_32:
        /*002c*/ 	.word	0x00000000
        /*0030*/ 	.short	0x0005
        /*0032*/ 	.short	0x0028
        /*0034*/ 	.byte	0x00, 0xf5, 0x21, 0x00


	//----- nvinfo : EIATTR_KPARAM_INFO
	.align		4
.L_33:
        /*0038*/ 	.byte	0x04, 0x17
        /*003a*/ 	.short	(.L_35 - .L_34)
.L_34:
        /*003c*/ 	.word	0x00000000
        /*0040*/ 	.short	0x0004
        /*0042*/ 	.short	0x0020
        /*0044*/ 	.byte	0x00, 0xf5, 0x21, 0x00


	//----- nvinfo : EIATTR_KPARAM_INFO
	.align		4
.L_35:
        /*0048*/ 	.byte	0x04, 0x17
        /*004a*/ 	.short	(.L_37 - .L_36)
.L_36:
        /*004c*/ 	.word	0x00000000
        /*0050*/ 	.short	0x0003
        /*0052*/ 	.short	0x0018
        /*0054*/ 	.byte	0x00, 0xf5, 0x21, 0x00


	//----- nvinfo : EIATTR_KPARAM_INFO
	.align		4
.L_37:
        /*0058*/ 	.byte	0x04, 0x17
        /*005a*/ 	.short	(.L_39 - .L_38)
.L_38:
        /*005c*/ 	.word	0x00000000
        /*0060*/ 	.short	0x0002
        /*0062*/ 	.short	0x0010
        /*0064*/ 	.byte	0x00, 0xf5, 0x21, 0x00


	//----- nvinfo : EIATTR_KPARAM_INFO
	.align		4
.L_39:
        /*0068*/ 	.byte	0x04, 0x17
        /*006a*/ 	.short	(.L_41 - .L_40)
.L_40:
        /*006c*/ 	.word	0x00000000
        /*0070*/ 	.short	0x0001
        /*0072*/ 	.short	0x0008
        /*0074*/ 	.byte	0x00, 0xf5, 0x21, 0x00


	//----- nvinfo : EIATTR_KPARAM_INFO
	.align		4
.L_41:
        /*0078*/ 	.byte	0x04, 0x17
        /*007a*/ 	.short	(.L_43 - .L_42)
.L_42:
        /*007c*/ 	.word	0x00000000
        /*0080*/ 	.short	0x0000
        /*0082*/ 	.short	0x0000
        /*0084*/ 	.byte	0x00, 0xf5, 0x21, 0x00


	//----- nvinfo : EIATTR_SPARSE_MMA_MASK
	.align		4
.L_43:
        /*0088*/ 	.byte	0x03, 0x50
        /*008a*/ 	.short	0x0000


	//----- nvinfo : EIATTR_MAXREG_COUNT
	.align		4
        /*008c*/ 	.byte	0x03, 0x1b
        /*008e*/ 	.short	0x00ff


	//----- nvinfo : EIATTR_MERCURY_ISA_VERSION
	.align		4
        /*0090*/ 	.byte	0x03, 0x5f
        /*0092*/ 	.short	0x0101


	//----- nvinfo : EIATTR_VRC_CTA_INIT_COUNT
	.align		4
        /*0094*/ 	.byte	0x02, 0x4a
	.zero		1
	.zero		1


	//----- nvinfo : EIATTR_EXIT_INSTR_OFFSETS
	.align		4
        /*0098*/ 	.byte	0x04, 0x1c
        /*009a*/ 	.short	(.L_45 - .L_44)


	//   ....[0]....
.L_44:
        /*009c*/ 	.word	0x00000a60


	//----- nvinfo : EIATTR_CRS_STACK_SIZE
	.align		4
.L_45:
        /*00a0*/ 	.byte	0x04, 0x1e
        /*00a2*/ 	.short	(.L_47 - .L_46)
.L_46:
        /*00a4*/ 	.word	0x00000000


	//----- nvinfo : EIATTR_CBANK_PARAM_SIZE
	.align		4
.L_47:
        /*00a8*/ 	.byte	0x03, 0x19
        /*00aa*/ 	.short	0x0040


	//----- nvinfo : EIATTR_PARAM_CBANK
	.align		4
        /*00ac*/ 	.byte	0x04, 0x0a
        /*00ae*/ 	.short	(.L_49 - .L_48)
	.align		4
.L_48:
        /*00b0*/ 	.word	index@(.nv.constant0._Z16updatePotentialsPiPhS_S_PfS1_S1_S1_)
        /*00b4*/ 	.short	0x0380
        /*00b6*/ 	.short	0x0040


	//----- nvinfo : EIATTR_SW_WAR
	.align		4
.L_49:
        /*00b8*/ 	.byte	0x04, 0x36
        /*00ba*/ 	.short	(.L_51 - .L_50)
.L_50:
        /*00bc*/ 	.word	0x00000008
.L_51:


//--------------------- .nv.callgraph             --------------------------
	.section	.nv.callgraph,"",@"SHT_CUDA_CALLGRAPH"
	.align	4
	.sectionentsize	8
	.align		4
        /*0000*/ 	.word	0x00000000
	.align		4
        /*0004*/ 	.word	0xffffffff
	.align		4
        /*0008*/ 	.word	0x00000000
	.align		4
        /*000c*/ 	.word	0xfffffffe
	.align		4
        /*0010*/ 	.word	0x00000000
	.align		4
        /*0014*/ 	.word	0xfffffffd
	.align		4
        /*0018*/ 	.word	0x00000000
	.align		4
        /*001c*/ 	.word	0xfffffffc


//--------------------- .text._Z12updateActivePfS_Ph --------------------------
	.section	.text._Z12updateActivePfS_Ph,"ax",@progbits
	.align	128
        .global         _Z12updateActivePfS_Ph
        .type           _Z12updateActivePfS_Ph,@function
        .size           _Z12updateActivePfS_Ph,(.L_x_9 - _Z12updateActivePfS_Ph)
        .other          _Z12updateActivePfS_Ph,@"STO_CUDA_ENTRY STV_DEFAULT"
_Z12updateActivePfS_Ph:
.text._Z12updateActivePfS_Ph:
[----:B------:R-:W-:Y:S01]  /*0000*/  LDC R1, c[0x0][0x37c] ;  /* 0x0000df00ff017b82 */ /* 0x000fe20000000800 */
[----:B------:R-:W0:Y:S07]  /*0010*/  S2R R9, SR_CTAID.X ;  /* 0x0000000000097919 */ /* 0x000e2e0000002500 */
[----:B------:R-:W1:Y:S01]  /*0020*/  LDC.64 R4, c[0x0][0x388] ;  /* 0x0000e200ff047b82 */ /* 0x000e620000000a00 */
[----:B------:R-:W2:Y:S01]  /*0030*/  LDCU.64 UR4, c[0x0][0x358] ;  /* 0x00006b00ff0477ac */ /* 0x000ea20008000a00 */
[----:B------:R-:W0:Y:S06]  /*0040*/  S2R R0, SR_TID.X ;  /* 0x0000000000007919 */ /* 0x000e2c0000002100 */
[----:B------:R-:W3:Y:S01]  /*0050*/  LDC.64 R2, c[0x0][0x380] ;  /* 0x0000e000ff027b82 */ /* 0x000ee20000000a00 */
[----:B0-----:R-:W-:-:S04]  /*0060*/  IMAD R9, R9, 0x64, R0 ;  /* 0x0000006409097824 */ /* 0x001fc800078e0200 */
[----:B-1----:R-:W-:-:S04]  /*0070*/  IMAD.WIDE.U32 R4, R9, 0x4, R4 ;  /* 0x0000000409047825 */ /* 0x002fc800078e0004 */
[----:B---3--:R-:W-:Y:S02]  /*0080*/  IMAD.WIDE.U32 R2, R9, 0x4, R2 ;  /* 0x0000000409027825 */ /* 0x008fe400078e0002 */
[----:B--2---:R-:W2:Y:S04]  /*0090*/  LDG.E R5, desc[UR4][R4.64] ;  /* 0x0000000404057981 */ /* 0x004ea8000c1e1900 */
[----:B------:R-:W2:Y:S02]  /*00a0*/  LDG.E R0, desc[UR4][R2.64] ;  /* 0x0000000402007981 */ /* 0x000ea4000c1e1900 */
[----:B--2---:R-:W-:Y:S01]  /*00b0*/  FSETP.GE.AND P0, PT, R0, R5, PT ;  /* 0x000000050000720b */ /* 0x004fe20003f06000 */
[----:B------:R-:W-:-:S12]  /*00c0*/  HFMA2 R0, -RZ, RZ, 0, 5.9604644775390625e-08 ;  /* 0x00000001ff007431 */ /* 0x000fd800000001ff */
[----:B------:R-:W0:Y:S01]  /*00d0*/  @P0 LDC.64 R6, c[0x0][0x390] ;  /* 0x0000e400ff060b82 */ /* 0x000e220000000a00 */
[----:B------:R1:W-:Y:S01]  /*00e0*/  @P0 STG.E desc[UR4][R2.64], RZ ;  /* 0x000000ff02000986 */ /* 0x0003e2000c101904 */
[----:B0-----:R-:W-:-:S04]  /*00f0*/  @P0 IADD3 R6, P1, PT, R9, R6, RZ ;  /* 0x0000000609060210 */ /* 0x001fc80007f3e0ff */
[----:B------:R-:W-:-:S05]  /*0100*/  @P0 IADD3.X R7, PT, PT, RZ, R7, RZ, P1, !PT ;  /* 0x00000007ff070210 */ /* 0x000fca0000ffe4ff */
[----:B------:R1:W-:Y:S01]  /*0110*/  @P0 STG.E.U8 desc[UR4][R6.64], R0 ;  /* 0x0000000006000986 */ /* 0x0003e2000c101104 */
[----:B------:R-:W-:Y:S05]  /*0120*/  @P0 EXIT ;  /* 0x000000000000094d */ /* 0x000fea0003800000 */
[----:B------:R-:W1:Y:S02]  /*0130*/  LDCU.64 UR6, c[0x0][0x390] ;  /* 0x00007200ff0677ac */ /* 0x000e640008000a00 */
[----:B-1----:R-:W-:-:S04]  /*0140*/  IADD3 R2, P0, PT, R9, UR6, RZ ;  /* 0x0000000609027c10 */ /* 0x002fc8000ff1e0ff */
[----:B------:R-:W-:-:S05]  /*0150*/  IADD3.X R3, PT, PT, RZ, UR7, RZ, P0, !PT ;  /* 0x00000007ff037c10 */ /* 0x000fca00087fe4ff */
[----:B------:R-:W-:Y:S01]  /*0160*/  STG.E.U8 desc[UR4][R2.64], RZ ;  /* 0x000000ff02007986 */ /* 0x000fe2000c101104 */
[----:B------:R-:W-:Y:S05]  /*0170*/  EXIT ;  /* 0x000000000000794d */ /* 0x000fea0003800000 */
.L_x_0:
[----:B------:R-:W-:-:S00]  /*0180*/  BRA `(.L_x_0) ;  /* 0xfffffffc00fc7947 */ /* 0x000fc0000383ffff */
[----:B------:R-:W-:-:S00]  /*0190*/  NOP ;  /* 0x0000000000007918 */ /* 0x000fc00000000000 */
        /* <DEDUP_REMOVED lines=14> */
.L_x_9:


//--------------------- .text._Z16updatePotentialsPiPhS_S_PfS1_S1_S1_ --------------------------
	.section	.text._Z16updatePotentialsPiPhS_S_PfS1_S1_S1_,"ax",@progbits
	.align	128
        .global         _Z16updatePotentialsPiPhS_S_PfS1_S1_S1_
        .type           _Z16updatePotentialsPiPhS_S_PfS1_S1_S1_,@function
        .size           _Z16updatePotentialsPiPhS_S_PfS1_S1_S1_,(.L_x_10 - _Z16updatePotentialsPiPhS_S_PfS1_S1_S1_)
        .other          _Z16updatePotentialsPiPhS_S_PfS1_S1_S1_,@"STO_CUDA_ENTRY STV_DEFAULT"
_Z16updatePotentialsPiPhS_S_PfS1_S1_S1_:
.text._Z16updatePotentialsPiPhS_S_PfS1_S1_S1_:
[----:B------:R-:W-:Y:S01]  /*0000*/  LDC R1, c[0x0][0x37c] ;  /* 0x0000df00ff017b82 */ /* 0x000fe20000000800 */
[----:B------:R-:W0:Y:S07]  /*0010*/  S2R R10, SR_CTAID.X ;  /* 0x00000000000a7919 */ /* 0x000e2e0000002500 */
[----:B------:R-:W1:Y:S01]  /*0020*/  LDC.64 R4, c[0x0][0x380] ;  /* 0x0000e000ff047b82 */ /* 0x000e620000000a00 */
[----:B------:R-:W2:Y:S01]  /*0030*/  LDCU.64 UR6, c[0x0][0x358] ;  /* 0x00006b00ff0677ac */ /* 0x000ea20008000a00 */
[----:B------:R-:W3:Y:S01]  /*0040*/  S2R R11, SR_TID.X ;  /* 0x00000000000b7919 */ /* 0x000ee20000002100 */
[----:B------:R-:W4:Y:S05]  /*0050*/  LDCU.64 UR4, c[0x0][0x388] ;  /* 0x00007100ff0477ac */ /* 0x000f2a0008000a00 */
[----:B------:R-:W5:Y:S01]  /*0060*/  LDC.64 R2, c[0x0][0x3a8] ;  /* 0x0000ea00ff027b82 */ /* 0x000f620000000a00 */
[----:B------:R-:W1:Y:S01]  /*0070*/  LDCU.64 UR8, c[0x0][0x388] ;  /* 0x00007100ff0877ac */ /* 0x000e620008000a00 */
[----:B0-----:R-:W-:-:S04]  /*0080*/  IMAD R12, R10, 0x64, RZ ;  /* 0x000000640a0c7824 */ /* 0x001fc800078e02ff */
[----:B---3--:R-:W-:-:S04]  /*0090*/  IMAD.IADD R0, R12, 0x1, R11 ;  /* 0x000000010c007824 */ /* 0x008fc800078e020b */
[----:B-1----:R-:W-:-:S06]  /*00a0*/  IMAD.WIDE.U32 R4, R0, 0x4, R4 ;  /* 0x0000000400047825 */ /* 0x002fcc00078e0004 */
[----:B--2---:R-:W2:Y:S01]  /*00b0*/  LDG.E R4, desc[UR6][R4.64] ;  /* 0x0000000604047981 */ /* 0x004ea2000c1e1900 */
[----:B------:R-:W-:Y:S01]  /*00c0*/  BSSY.RECONVERGENT B0, `(.L_x_1) ;  /* 0x000006a000007945 */ /* 0x000fe20003800200 */
[----:B-----5:R-:W-:Y:S01]  /*00d0*/  IMAD.WIDE.U32 R2, R0, 0x4, R2 ;  /* 0x0000000400027825 */ /* 0x020fe200078e0002 */
[----:B--2---:R-:W-:-:S13]  /*00e0*/  ISETP.GE.AND P0, PT, R4, 0x1, PT ;  /* 0x000000010400780c */ /* 0x004fda0003f06270 */
[----:B----4-:R-:W-:Y:S05]  /*00f0*/  @!P0 BRA `(.L_x_2) ;  /* 0x0000000400988947 */ /* 0x010fea0003800000 */
[C---:B------:R-:W-:Y:S01]  /*0100*/  ISETP.GE.U32.AND P1, PT, R4.reuse, 0x4, PT ;  /* 0x000000040400780c */ /* 0x040fe20003f26070 */
[----:B------:R-:W-:Y:S01]  /*0110*/  BSSY.RECONVERGENT B1, `(.L_x_3) ;  /* 0x000003f000017945 */ /* 0x000fe20003800200 */
[----:B------:R-:W-:Y:S01]  /*0120*/  LOP3.LUT R13, R4, 0x3, RZ, 0xc0, !PT ;  /* 0x00000003040d7812 */ /* 0x000fe200078ec0ff */
[----:B------:R-:W-:Y:S02]  /*0130*/  HFMA2 R17, -RZ, RZ, 0, 0 ;  /* 0x00000000ff117431 */ /* 0x000fe400000001ff */
[----:B------:R-:W-:Y:S01]  /*0140*/  IMAD.SHL.U32 R15, R11, 0x8, RZ ;  /* 0x000000080b0f7824 */ /* 0x000fe200078e00ff */
[----:B------:R-:W-:-:S07]  /*0150*/  ISETP.NE.AND P0, PT, R13, RZ, PT ;  /* 0x000000ff0d00720c */ /* 0x000fce0003f05270 */
[----:B------:R-:W-:Y:S06]  /*0160*/  @!P1 BRA `(.L_x_4) ;  /* 0x0000000000e49947 */ /* 0x000fec0003800000 */
[----:B------:R-:W-:Y:S01]  /*0170*/  LOP3.LUT R17, R4, 0x7ffffffc, RZ, 0xc0, !PT ;  /* 0x7ffffffc04117812 */ /* 0x000fe200078ec0ff */
[----:B------:R-:W-:-:S04]  /*0180*/  IMAD R14, R10, 0x320, R15 ;  /* 0x000003200a0e7824 */ /* 0x000fc800078e020f */
[----:B------:R-:W-:-:S07]  /*0190*/  IMAD.MOV R16, RZ, RZ, -R17 ;  /* 0x000000ffff107224 */ /* 0x000fce00078e0a11 */
.L_x_5:
[----:B------:R-:W0:Y:S08]  /*01a0*/  LDC.64 R8, c[0x0][0x390] ;  /* 0x0000e400ff087b82 */ /* 0x000e300000000a00 */
[----:B------:R-:W1:Y:S01]  /*01b0*/  LDC.64 R6, c[0x0][0x398] ;  /* 0x0000e600ff067b82 */ /* 0x000e620000000a00 */
[----:B0-----:R-:W-:-:S05]  /*01c0*/  IMAD.WIDE.U32 R8, R14, 0x4, R8 ;  /* 0x000000040e087825 */ /* 0x001fca00078e0008 */
[----:B------:R-:W2:Y:S01]  /*01d0*/  LDG.E R4, desc[UR6][R8.64] ;  /* 0x0000000608047981 */ /* 0x000ea2000c1e1900 */
[----:B-1----:R-:W-:-:S05]  /*01e0*/  IMAD.WIDE.U32 R6, R14, 0x4, R6 ;  /* 0x000000040e067825 */ /* 0x002fca00078e0006 */
[----:B------:R-:W2:Y:S02]  /*01f0*/  LDG.E R5, desc[UR6][R6.64] ;  /* 0x0000000606057981 */ /* 0x000ea4000c1e1900 */
[----:B--2---:R-:W-:-:S05]  /*0200*/  IMAD R4, R4, 0x64, R5 ;  /* 0x0000006404047824 */ /* 0x004fca00078e0205 */
[----:B------:R-:W-:-:S04]  /*0210*/  IADD3 R18, P1, PT, R4, UR4, RZ ;  /* 0x0000000404127c10 */ /* 0x000fc8000ff3e0ff */
[----:B------:R-:W-:Y:S02]  /*0220*/  LEA.HI.X.SX32 R19, R4, UR5, 0x1, P1 ;  /* 0x0000000504137c11 */ /* 0x000fe400088f0eff */
[----:B------:R-:W0:Y:S03]  /*0230*/  LDC.64 R4, c[0x0][0x3a0] ;  /* 0x0000e800ff047b82 */ /* 0x000e260000000a00 */
[----:B------:R-:W2:Y:S01]  /*0240*/  LDG.E.U8 R18, desc[UR6][R18.64] ;  /* 0x0000000612127981 */ /* 0x000ea2000c1e1100 */
[----:B0-----:R-:W-:Y:S01]  /*0250*/  IMAD.WIDE.U32 R4, R14, 0x4, R4 ;  /* 0x000000040e047825 */ /* 0x001fe200078e0004 */
[----:B--2---:R-:W-:-:S13]  /*0260*/  ISETP.NE.AND P1, PT, R18, RZ, PT ;  /* 0x000000ff1200720c */ /* 0x004fda0003f25270 */
[----:B------:R-:W2:Y:S04]  /*0270*/  @P1 LDG.E R21, desc[UR6][R2.64] ;  /* 0x0000000602151981 */ /* 0x000ea8000c1e1900 */
[----:B------:R-:W2:Y:S02]  /*0280*/  @P1 LDG.E R20, desc[UR6][R4.64] ;  /* 0x0000000604141981 */ /* 0x000ea4000c1e1900 */
[----:B--2---:R-:W-:-:S05]  /*0290*/  @P1 FADD R21, R20, R21 ;  /* 0x0000001514151221 */ /* 0x004fca0000000000 */
[----:B------:R0:W-:Y:S04]  /*02a0*/  @P1 STG.E desc[UR6][R2.64], R21 ;  /* 0x0000001502001986 */ /* 0x0001e8000c101906 */
[----:B------:R-:W2:Y:S04]  /*02b0*/  LDG.E R20, desc[UR6][R8.64+0x4] ;  /* 0x0000040608147981 */ /* 0x000ea8000c1e1900 */
[----:B------:R-:W2:Y:S02]  /*02c0*/  LDG.E R23, desc[UR6][R6.64+0x4] ;  /* 0x0000040606177981 */ /* 0x000ea4000c1e1900 */
[----:B--2---:R-:W-:-:S05]  /*02d0*/  IMAD R20, R20, 0x64, R23 ;  /* 0x0000006414147824 */ /* 0x004fca00078e0217 */
[----:B------:R-:W-:-:S04]  /*02e0*/  IADD3 R18, P1, PT, R20, UR4, RZ ;  /* 0x0000000414127c10 */ /* 0x000fc8000ff3e0ff */
[----:B------:R-:W-:-:S05]  /*02f0*/  LEA.HI.X.SX32 R19, R20, UR5, 0x1, P1 ;  /* 0x0000000514137c11 */ /* 0x000fca00088f0eff */
[----:B------:R-:W2:Y:S02]  /*0300*/  LDG.E.U8 R18, desc[UR6][R18.64] ;  /* 0x0000000612127981 */ /* 0x000ea4000c1e1100 */
[----:B--2---:R-:W-:-:S13]  /*0310*/  ISETP.NE.AND P1, PT, R18, RZ, PT ;  /* 0x000000ff1200720c */ /* 0x004fda0003f25270 */
[----:B------:R-:W2:Y:S04]  /*0320*/  @P1 LDG.E R20, desc[UR6][R4.64+0x4] ;  /* 0x0000040604141981 */ /* 0x000ea8000c1e1900 */
[----:B------:R-:W2:Y:S02]  /*0330*/  @P1 LDG.E R23, desc[UR6][R2.64] ;  /* 0x0000000602171981 */ /* 0x000ea4000c1e1900 */
[----:B--2---:R-:W-:-:S05]  /*0340*/  @P1 FADD R23, R20, R23 ;  /* 0x0000001714171221 */ /* 0x004fca0000000000 */
[----:B------:R1:W-:Y:S04]  /*0350*/  @P1 STG.E desc[UR6][R2.64], R23 ;  /* 0x0000001702001986 */ /* 0x0003e8000c101906 */
[----:B------:R-:W2:Y:S04]  /*0360*/  LDG.E R20, desc[UR6][R8.64+0x8] ;  /* 0x0000080608147981 */ /* 0x000ea8000c1e1900 */
[----:B0-----:R-:W2:Y:S02]  /*0370*/  LDG.E R21, desc[UR6][R6.64+0x8] ;  /* 0x0000080606157981 */ /* 0x001ea4000c1e1900 */
        /* <DEDUP_REMOVED lines=17> */
[----:B------:R-:W2:Y:S01]  /*0490*/  @P1 LDG.E R21, desc[UR6][R2.64] ;  /* 0x0000000602151981 */ /* 0x000ea2000c1e1900 */
[----:B------:R-:W-:Y:S01]  /*04a0*/  IADD3 R16, PT, PT, R16, 0x4, RZ ;  /* 0x0000000410107810 */ /* 0x000fe20007ffe0ff */
[----:B------:R-:W-:Y:S02]  /*04b0*/  VIADD R14, R14, 0x4 ;  /* 0x000000040e0e7836 */ /* 0x000fe40000000000 */
[----:B--2---:R-:W-:-:S05]  /*04c0*/  @P1 FADD R21, R4, R21 ;  /* 0x0000001504151221 */ /* 0x004fca0000000000 */
[----:B------:R1:W-:Y:S01]  /*04d0*/  @P1 STG.E desc[UR6][R2.64], R21 ;  /* 0x0000001502001986 */ /* 0x0003e2000c101906 */
[----:B------:R-:W-:-:S13]  /*04e0*/  ISETP.NE.AND P1, PT, R16, RZ, PT ;  /* 0x000000ff1000720c */ /* 0x000fda0003f25270 */
[----:B-1----:R-:W-:Y:S05]  /*04f0*/  @P1 BRA `(.L_x_5) ;  /* 0xfffffffc00281947 */ /* 0x002fea000383ffff */
.L_x_4:
[----:B------:R-:W-:Y:S05]  /*0500*/  BSYNC.RECONVERGENT B1 ;  /* 0x0000000000017941 */ /* 0x000fea0003800200 */
.L_x_3:
[----:B------:R-:W-:Y:S05]  /*0510*/  @!P0 BRA `(.L_x_2) ;  /* 0x0000000000908947 */ /* 0x000fea0003800000 */
[----:B------:R-:W0:Y:S01]  /*0520*/  LDC.64 R6, c[0x0][0x3a0] ;  /* 0x0000e800ff067b82 */ /* 0x000e220000000a00 */
[----:B------:R-:W-:Y:S02]  /*0530*/  IMAD R14, R10, 0x320, R17 ;  /* 0x000003200a0e7824 */ /* 0x000fe400078e0211 */
[----:B------:R-:W-:-:S03]  /*0540*/  IMAD.MOV R13, RZ, RZ, -R13 ;  /* 0x000000ffff0d7224 */ /* 0x000fc600078e0a0d */
[----:B------:R-:W-:Y:S02]  /*0550*/  IADD3 R15, PT, PT, R15, R14, RZ ;  /* 0x0000000e0f0f7210 */ /* 0x000fe40007ffe0ff */
[----:B------:R-:W1:Y:S08]  /*0560*/  LDC.64 R8, c[0x0][0x398] ;  /* 0x0000e600ff087b82 */ /* 0x000e700000000a00 */
[----:B------:R-:W2:Y:S01]  /*0570*/  LDC.64 R4, c[0x0][0x390] ;  /* 0x0000e400ff047b82 */ /* 0x000ea20000000a00 */
[----:B0-----:R-:W-:-:S04]  /*0580*/  IMAD.WIDE.U32 R6, R15, 0x4, R6 ;  /* 0x000000040f067825 */ /* 0x001fc800078e0006 */
[----:B-1----:R-:W-:-:S04]  /*0590*/  IMAD.WIDE.U32 R8, R15, 0x4, R8 ;  /* 0x000000040f087825 */ /* 0x002fc800078e0008 */
[----:B--2---:R-:W-:Y:S01]  /*05a0*/  IMAD.WIDE.U32 R14, R15, 0x4, R4 ;  /* 0x000000040f0e7825 */ /* 0x004fe200078e0004 */
[----:B------:R-:W-:Y:S02]  /*05b0*/  MOV R5, R7 ;  /* 0x0000000700057202 */ /* 0x000fe40000000f00 */
[----:B------:R-:W-:Y:S01]  /*05c0*/  MOV R7, R9 ;  /* 0x0000000900077202 */ /* 0x000fe20000000f00 */
[----:B------:R-:W-:Y:S01]  /*05d0*/  IMAD.MOV.U32 R4, RZ, RZ, R6 ;  /* 0x000000ffff047224 */ /* 0x000fe200078e0006 */
[----:B------:R-:W-:Y:S01]  /*05e0*/  MOV R19, R15 ;  /* 0x0000000f00137202 */ /* 0x000fe20000000f00 */
[----:B------:R-:W-:Y:S02]  /*05f0*/  IMAD.MOV.U32 R6, RZ, RZ, R8 ;  /* 0x000000ffff067224 */ /* 0x000fe400078e0008 */
[----:B------:R-:W-:-:S07]  /*0600*/  IMAD.MOV.U32 R8, RZ, RZ, R14 ;  /* 0x000000ffff087224 */ /* 0x000fce00078e000e */
.L_x_6:
[----:B------:R-:W-:Y:S01]  /*0610*/  MOV R9, R19 ;  /* 0x0000001300097202 */ /* 0x000fe20000000f00 */
[----:B------:R-:W2:Y:S05]  /*0620*/  LDG.E R14, desc[UR6][R6.64] ;  /* 0x00000006060e7981 */ /* 0x000eaa000c1e1900 */
[----:B------:R-:W2:Y:S02]  /*0630*/  LDG.E R9, desc[UR6][R8.64] ;  /* 0x0000000608097981 */ /* 0x000ea4000c1e1900 */
[----:B--2---:R-:W-:-:S05]  /*0640*/  IMAD R15, R9, 0x64, R14 ;  /* 0x00000064090f7824 */ /* 0x004fca00078e020e */
[----:B------:R-:W-:-:S04]  /*0650*/  IADD3 R14, P0, PT, R15, UR8, RZ ;  /* 0x000000080f0e7c10 */ /* 0x000fc8000ff1e0ff */
[----:B------:R-:W-:-:S05]  /*0660*/  LEA.HI.X.SX32 R15, R15, UR9, 0x1, P0 ;  /* 0x000000090f0f7c11 */ /* 0x000fca00080f0eff */
[----:B------:R-:W2:Y:S02]  /*0670*/  LDG.E.U8 R14, desc[UR6][R14.64] ;  /* 0x000000060e0e7981 */ /* 0x000ea4000c1e1100 */
[----:B--2---:R-:W-:-:S13]  /*0680*/  ISETP.NE.AND P0, PT, R14, RZ, PT ;  /* 0x000000ff0e00720c */ /* 0x004fda0003f05270 */
[----:B0-----:R-:W2:Y:S04]  /*0690*/  @P0 LDG.E R17, desc[UR6][R2.64] ;  /* 0x0000000602110981 */ /* 0x001ea8000c1e1900 */
[----:B------:R-:W2:Y:S01]  /*06a0*/  @P0 LDG.E R16, desc[UR6][R4.64] ;  /* 0x0000000604100981 */ /* 0x000ea2000c1e1900 */
[----:B------:R-:W-:-:S05]  /*06b0*/  VIADD R13, R13, 0x1 ;  /* 0x000000010d0d7836 */ /* 0x000fca0000000000 */
[----:B------:R-:W-:Y:S02]  /*06c0*/  ISETP.NE.AND P3, PT, R13, RZ, PT ;  /* 0x000000ff0d00720c */ /* 0x000fe40003f65270 */
[----:B------:R-:W-:Y:S02]  /*06d0*/  IADD3 R6, P1, PT, R6, 0x4, RZ ;  /* 0x0000000406067810 */ /* 0x000fe40007f3e0ff */
[----:B------:R-:W-:-:S03]  /*06e0*/  IADD3 R8, P2, PT, R8, 0x4, RZ ;  /* 0x0000000408087810 */ /* 0x000fc60007f5e0ff */
[----:B------:R-:W-:Y:S01]  /*06f0*/  IMAD.X R7, RZ, RZ, R7, P1 ;  /* 0x000000ffff077224 */ /* 0x000fe200008e0607 */
[----:B------:R-:W-:Y:S01]  /*0700*/  IADD3.X R19, PT, PT, RZ, R19, RZ, P2, !PT ;  /* 0x00000013ff137210 */ /* 0x000fe200017fe4ff */
[----:B--2---:R-:W-:-:S05]  /*0710*/  @P0 FADD R17, R16, R17 ;  /* 0x0000001110110221 */ /* 0x004fca0000000000 */
[----:B------:R0:W-:Y:S01]  /*0720*/  @P0 STG.E desc[UR6][R2.64], R17 ;  /* 0x0000001102000986 */ /* 0x0001e2000c101906 */
[----:B------:R-:W-:-:S04]  /*0730*/  IADD3 R4, P0, PT, R4, 0x4, RZ ;  /* 0x0000000404047810 */ /* 0x000fc80007f1e0ff */
[----:B------:R-:W-:Y:S01]  /*0740*/  IADD3.X R5, PT, PT, RZ, R5, RZ, P0, !PT ;  /* 0x00000005ff057210 */ /* 0x000fe200007fe4ff */
[----:B------:R-:W-:Y:S08]  /*0750*/  @P3 BRA `(.L_x_6) ;  /* 0xfffffffc00ac3947 */ /* 0x000ff0000383ffff */
.L_x_2:
[----:B------:R-:W-:Y:S05]  /*0760*/  BSYNC.RECONVERGENT B0 ;  /* 0x0000000000007941 */ /* 0x000fea0003800200 */
.L_x_1:
[----:B------:R-:W1:Y:S01]  /*0770*/  LDC.64 R4, c[0x0][0x3b0] ;  /* 0x0000ec00ff047b82 */ /* 0x000e620000000a00 */
[----:B------:R-:W2:Y:S01]  /*0780*/  LDCU.64 UR4, c[0x0][0x388] ;  /* 0x00007100ff0477ac */ /* 0x000ea20008000a00 */
[----:B------:R-:W-:-:S04]  /*0790*/  IMAD R7, R10, 0x64, R11 ;  /* 0x000000640a077824 */ /* 0x000fc800078e020b */
[----:B------:R-:W-:Y:S01]  /*07a0*/  IMAD R7, R7, 0x64, RZ ;  /* 0x0000006407077824 */ /* 0x000fe200078e02ff */
[----:B--2---:R-:W-:Y:S01]  /*07b0*/  IADD3 R6, P0, PT, R12, UR4, RZ ;  /* 0x000000040c067c10 */ /* 0x004fe2000ff1e0ff */
[----:B------:R-:W-:Y:S02]  /*07c0*/  UMOV UR4, URZ ;  /* 0x000000ff00047c82 */ /* 0x000fe40008000000 */
[----:B-1----:R-:W-:-:S04]  /*07d0*/  IMAD.WIDE.U32 R4, R7, 0x4, R4 ;  /* 0x0000000407047825 */ /* 0x002fc800078e0004 */
[----:B------:R-:W-:Y:S01]  /*07e0*/  IMAD.X R7, RZ, RZ, UR5, P0 ;  /* 0x00000005ff077e24 */ /* 0x000fe200080e06ff */
[----:B------:R-:W-:-:S04]  /*07f0*/  IADD3 R4, P1, PT, R4, 0x8, RZ ;  /* 0x0000000804047810 */ /* 0x000fc80007f3e0ff */
[----:B------:R-:W-:-:S09]  /*0800*/  IADD3.X R5, PT, PT, RZ, R5, RZ, P1, !PT ;  /* 0x00000005ff057210 */ /* 0x000fd20000ffe4ff */
.L_x_7:
[----:B------:R-:W2:Y:S02]  /*0810*/  LDG.E.U8 R8, desc[UR6][R6.64] ;  /* 0x0000000606087981 */ /* 0x000ea4000c1e1100 */
[----:B--2---:R-:W-:-:S13]  /*0820*/  ISETP.NE.AND P0, PT, R8, RZ, PT ;  /* 0x000000ff0800720c */ /* 0x004fda0003f05270 */
[----:B------:R-:W2:Y:S04]  /*0830*/  @P0 LDG.E R8, desc[UR6][R4.64+-0x8] ;  /* 0xfffff80604080981 */ /* 0x000ea8000c1e1900 */
[----:B-1----:R-:W2:Y:S02]  /*0840*/  @P0 LDG.E R9, desc[UR6][R2.64] ;  /* 0x0000000602090981 */ /* 0x002ea4000c1e1900 */
[----:B--2---:R-:W-:-:S05]  /*0850*/  @P0 FADD R9, R8, R9 ;  /* 0x0000000908090221 */ /* 0x004fca0000000000 */
[----:B------:R1:W-:Y:S04]  /*0860*/  @P0 STG.E desc[UR6][R2.64], R9 ;  /* 0x0000000902000986 */ /* 0x0003e8000c101906 */
[----:B------:R-:W2:Y:S02]  /*0870*/  LDG.E.U8 R8, desc[UR6][R6.64+0x1] ;  /* 0x0000010606087981 */ /* 0x000ea4000c1e1100 */
[----:B--2---:R-:W-:-:S13]  /*0880*/  ISETP.NE.AND P0, PT, R8, RZ, PT ;  /* 0x000000ff0800720c */ /* 0x004fda0003f05270 */
[----:B------:R-:W2:Y:S04]  /*0890*/  @P0 LDG.E R8, desc[UR6][R4.64+-0x4] ;  /* 0xfffffc0604080981 */ /* 0x000ea8000c1e1900 */
[----:B------:R-:W2:Y:S02]  /*08a0*/  @P0 LDG.E R11, desc[UR6][R2.64] ;  /* 0x00000006020b0981 */ /* 0x000ea4000c1e1900 */
[----:B--2---:R-:W-:-:S05]  /*08b0*/  @P0 FADD R11, R8, R11 ;  /* 0x0000000b080b0221 */ /* 0x004fca0000000000 */
[----:B------:R2:W-:Y:S04]  /*08c0*/  @P0 STG.E desc[UR6][R2.64], R11 ;  /* 0x0000000b02000986 */ /* 0x0005e8000c101906 */
[----:B------:R-:W3:Y:S02]  /*08d0*/  LDG.E.U8 R8, desc[UR6][R6.64+0x2] ;  /* 0x0000020606087981 */ /* 0x000ee4000c1e1100 */
[----:B---3--:R-:W-:-:S13]  /*08e0*/  ISETP.NE.AND P0, PT, R8, RZ, PT ;  /* 0x000000ff0800720c */ /* 0x008fda0003f05270 */
[----:B------:R-:W1:Y:S04]  /*08f0*/  @P0 LDG.E R8, desc[UR6][R4.64] ;  /* 0x0000000604080981 */ /* 0x000e68000c1e1900 */
[----:B------:R-:W1:Y:S02]  /*0900*/  @P0 LDG.E R13, desc[UR6][R2.64] ;  /* 0x00000006020d0981 */ /* 0x000e64000c1e1900 */
[----:B-1----:R-:W-:-:S05]  /*0910*/  @P0 FADD R9, R8, R13 ;  /* 0x0000000d08090221 */ /* 0x002fca0000000000 */
[----:B------:R1:W-:Y:S04]  /*0920*/  @P0 STG.E desc[UR6][R2.64], R9 ;  /* 0x0000000902000986 */ /* 0x0003e8000c101906 */
[----:B------:R-:W3:Y:S02]  /*0930*/  LDG.E.U8 R8, desc[UR6][R6.64+0x3] ;  /* 0x0000030606087981 */ /* 0x000ee4000c1e1100 */
[----:B---3--:R-:W-:-:S13]  /*0940*/  ISETP.NE.AND P0, PT, R8, RZ, PT ;  /* 0x000000ff0800720c */ /* 0x008fda0003f05270 */
[----:B------:R3:W2:Y:S04]  /*0950*/  @P0 LDG.E R8, desc[UR6][R4.64+0x4] ;  /* 0x0000040604080981 */ /* 0x0006a8000c1e1900 */
[----:B------:R-:W2:Y:S01]  /*0960*/  @P0 LDG.E R13, desc[UR6][R2.64] ;  /* 0x00000006020d0981 */ /* 0x000ea2000c1e1900 */
[----:B------:R-:W-:-:S04]  /*0970*/  UIADD3 UR4, UPT, UPT, UR4, 0x4, URZ ;  /* 0x0000000404047890 */ /* 0x000fc8000fffe0ff */
[----:B------:R-:W-:Y:S01]  /*0980*/  UISETP.NE.AND UP0, UPT, UR4, 0x64, UPT ;  /* 0x000000640400788c */ /* 0x000fe2000bf05270 */
[----:B---3--:R-:W-:-:S04]  /*0990*/  IADD3 R4, P1, PT, R4, 0x10, RZ ;  /* 0x0000001004047810 */ /* 0x008fc80007f3e0ff */
[----:B------:R-:W-:Y:S01]  /*09a0*/  IADD3.X R5, PT, PT, RZ, R5, RZ, P1, !PT ;  /* 0x00000005ff057210 */ /* 0x000fe20000ffe4ff */
[----:B--2---:R-:W-:-:S05]  /*09b0*/  @P0 FADD R11, R8, R13 ;  /* 0x0000000d080b0221 */ /* 0x004fca0000000000 */
[----:B------:R1:W-:Y:S01]  /*09c0*/  @P0 STG.E desc[UR6][R2.64], R11 ;  /* 0x0000000b02000986 */ /* 0x0003e2000c101906 */
[----:B------:R-:W-:-:S05]  /*09d0*/  IADD3 R6, P0, PT, R6, 0x4, RZ ;  /* 0x0000000406067810 */ /* 0x000fca0007f1e0ff */
[----:B------:R-:W-:Y:S01]  /*09e0*/  IMAD.X R7, RZ, RZ, R7, P0 ;  /* 0x000000ffff077224 */ /* 0x000fe200000e0607 */
[----:B------:R-:W-:Y:S07]  /*09f0*/  BRA.U UP0, `(.L_x_7) ;  /* 0xfffffffd00847547 */ /* 0x000fee000b83ffff */
[----:B------:R-:W2:Y:S01]  /*0a00*/  LDC.64 R4, c[0x0][0x3b8] ;  /* 0x0000ee00ff047b82 */ /* 0x000ea20000000a00 */
[----:B------:R-:W3:Y:S01]  /*0a10*/  LDG.E R7, desc[UR6][R2.64] ;  /* 0x0000000602077981 */ /* 0x000ee2000c1e1900 */
[----:B--2---:R-:W-:-:S06]  /*0a20*/  IMAD.WIDE.U32 R4, R0, 0x4, R4 ;  /* 0x0000000400047825 */ /* 0x004fcc00078e0004 */
[----:B------:R-:W3:Y:S02]  /*0a30*/  LDG.E R4, desc[UR6][R4.64] ;  /* 0x0000000604047981 */ /* 0x000ee4000c1e1900 */
[----:B---3--:R-:W-:-:S05]  /*0a40*/  FADD R7, R4, R7 ;  /* 0x0000000704077221 */ /* 0x008fca0000000000 */
[----:B------:R-:W-:Y:S01]  /*0a50*/  STG.E desc[UR6][R2.64], R7 ;  /* 0x0000000702007986 */ /* 0x000fe2000c101906 */
[----:B------:R-:W-:Y:S05]  /*0a60*/  EXIT ;  /* 0x000000000000794d */ /* 0x000fea0003800000 */
.L_x_8:
        /* <DEDUP_REMOVED lines=9> */
.L_x_10:


//--------------------- .nv.shared.reserved.0     --------------------------
	.section	.nv.shared.reserved.0,"aw",@nobits
	.weak		__nv_reservedSMEM_offset_0_alias
	.size		__nv_reservedSMEM_offset_0_alias, 0, 64
	.other		__nv_reservedSMEM_offset_0_alias,@"STO_CUDA_RESERVED_SHARED STV_DEFAULT"
__nv_reservedSMEM_offset_0_alias:
	.zero		0
	.zero		64


//--------------------- .nv.constant0._Z12updateActivePfS_Ph --------------------------
	.section	.nv.constant0._Z12updateActivePfS_Ph,"a",@progbits
	.sectionflags	@""
	.align	4
.nv.constant0._Z12updateActivePfS_Ph:
	.zero		920


//--------------------- .nv.constant0._Z16updatePotentialsPiPhS_S_PfS1_S1_S1_ --------------------------
	.section	.nv.constant0._Z16updatePotentialsPiPhS_S_PfS1_S1_S1_,"a",@progbits
	.sectionflags	@""
	.align	4
.nv.constant0._Z16updatePotentialsPiPhS_S_PfS1_S1_S1_:
	.zero		960


//--------------------- SYMBOLS --------------------------

	.type		.nv.reservedSmem.offset0,@object
	.size		.nv.reservedSmem.offset0,0x4
